//
// Generated by NVIDIA NVVM Compiler
//
// Compiler Build ID: CL-36424714
// Cuda compilation tools, release 13.0, V13.0.88
// Based on NVVM 20.0.0
//

.version 9.0
.target sm_100
.address_size 64

	// .globl	_Z13reverseStringPci

.visible .entry _Z13reverseStringPci(
	.param .u64 .ptr .align 1 _Z13reverseStringPci_param_0,
	.param .u32 _Z13reverseStringPci_param_1
)
{
	.reg .pred 	%p<2>;
	.reg .b16 	%rs<3>;
	.reg .b32 	%r<11>;
	.reg .b64 	%rd<7>;

	ld.param.u64 	%rd1, [_Z13reverseStringPci_param_0];
	ld.param.u32 	%r2, [_Z13reverseStringPci_param_1];
	mov.u32 	%r3, %ctaid.x;
	mov.u32 	%r4, %ntid.x;
	mov.u32 	%r5, %tid.x;
	mad.lo.s32 	%r1, %r3, %r4, %r5;
	shr.u32 	%r6, %r2, 31;
	add.s32 	%r7, %r2, %r6;
	shr.s32 	%r8, %r7, 1;
	setp.ge.s32 	%p1, %r1, %r8;
	@%p1 bra 	$L__BB0_2;
	cvta.to.global.u64 	%rd2, %rd1;
	cvt.s64.s32 	%rd3, %r1;
	add.s64 	%rd4, %rd2, %rd3;
	ld.global.u8 	%rs1, [%rd4];
	not.b32 	%r9, %r1;
	add.s32 	%r10, %r2, %r9;
	cvt.s64.s32 	%rd5, %r10;
	add.s64 	%rd6, %rd2, %rd5;
	ld.global.u8 	%rs2, [%rd6];
	st.global.u8 	[%rd4], %rs2;
	st.global.u8 	[%rd6], %rs1;
$L__BB0_2:
	ret;

}


// ===== COMPILED SASS (sm_100) =====

	.target	sm_100

	.elftype	@"ET_EXEC"


//--------------------- .note.nv.tkinfo           --------------------------
	.section	.note.nv.tkinfo,"",@"SHT_NOTE"
	.sectionflags	@"SHF_NOTE_NV_TKINFO"
	.tkinfo
        /*0018*/ 	.word	0x00000002
        /*0030*/ 	.string	""
        /*0030*/ 	.string	"ptxas"
        /*0030*/ 	.string	"Cuda compilation tools, release 13.0, V13.0.88"
        /*0030*/ 	.string	"Build cuda_13.0.r13.0/compiler.36424714_0"
        /*0030*/ 	.string	"-arch sm_100 -m 64 "



//--------------------- .note.nv.cuinfo           --------------------------
	.section	.note.nv.cuinfo,"",@"SHT_NOTE"
	.sectionflags	@"SHF_NOTE_NV_CUINFO"
        /*0018*/ 	.short	0x0002
        /*001a*/ 	.short	0x0064
        /*001c*/ 	.short	0x0082
	.zero		2


//--------------------- .nv.info                  --------------------------
	.section	.nv.info,"",@"SHT_CUDA_INFO"
	.align	4


	//----- nvinfo : EIATTR_REGCOUNT
	.align		4
        /*0000*/ 	.byte	0x04, 0x2f
        /*0002*/ 	.short	(.L_1 - .L_0)
	.align		4
.L_0:
        /*0004*/ 	.word	index@(_Z13reverseStringPci)
        /*0008*/ 	.word	0x0000000c


	//----- nvinfo : EIATTR_FRAME_SIZE
	.align		4
.L_1:
        /*000c*/ 	.byte	0x04, 0x11
        /*000e*/ 	.short	(.L_3 - .L_2)
	.align		4
.L_2:
        /*0010*/ 	.word	index@(_Z13reverseStringPci)
        /*0014*/ 	.word	0x00000000


	//----- nvinfo : EIATTR_MIN_STACK_SIZE
	.align		4
.L_3:
        /*0018*/ 	.byte	0x04, 0x12
        /*001a*/ 	.short	(.L_5 - .L_4)
	.align		4
.L_4:
        /*001c*/ 	.word	index@(_Z13reverseStringPci)
        /*0020*/ 	.word	0x00000000
.L_5:


//--------------------- .nv.compat                --------------------------
	.section	.nv.compat,"",@"SHT_CUDA_COMPAT_INFO"
	.align	4
        /*0000*/ 	.byte	0x02, 0x09, 0x00, 0x00, 0x02, 0x02, 0x01, 0x00, 0x02, 0x05, 0x05, 0x00, 0x03, 0x07, 0x01, 0x01
        /*0010*/ 	.byte	0x02, 0x03, 0x00, 0x00, 0x02, 0x06, 0x01, 0x00, 0x04, 0x0b, 0x08, 0x00, 0x09, 0x00, 0x00, 0x00
        /*0020*/ 	.byte	0x00, 0x00, 0x00, 0x00


//--------------------- .nv.info._Z13reverseStringPci --------------------------
	.section	.nv.info._Z13reverseStringPci,"",@"SHT_CUDA_INFO"
	.sectionflags	@""
	.align	4


	//----- nvinfo : EIATTR_CUDA_API_VERSION
	.align		4
        /*0000*/ 	.byte	0x04, 0x37
        /*0002*/ 	.short	(.L_7 - .L_6)
.L_6:
        /*0004*/ 	.word	0x00000082


	//----- nvinfo : EIATTR_KPARAM_INFO
	.align		4
.L_7:
        /*0008*/ 	.byte	0x04, 0x17
        /*000a*/ 	.short	(.L_9 - .L_8)
.L_8:
        /*000c*/ 	.word	0x00000000
        /*0010*/ 	.short	0x0001
        /*0012*/ 	.short	0x0008
        /*0014*/ 	.byte	0x00, 0xf0, 0x11, 0x00


	//----- nvinfo : EIATTR_KPARAM_INFO
	.align		4
.L_9:
        /*0018*/ 	.byte	0x04, 0x17
        /*001a*/ 	.short	(.L_11 - .L_10)
.L_10:
        /*001c*/ 	.word	0x00000000
        /*0020*/ 	.short	0x0000
        /*0022*/ 	.short	0x0000
        /*0024*/ 	.byte	0x00, 0xf5, 0x21, 0x00


	//----- nvinfo : EIATTR_SPARSE_MMA_MASK
	.align		4
.L_11:
        /*0028*/ 	.byte	0x03, 0x50
        /*002a*/ 	.short	0x0000


	//----- nvinfo : EIATTR_MAXREG_COUNT
	.align		4
        /*002c*/ 	.byte	0x03, 0x1b
        /*002e*/ 	.short	0x00ff


	//----- nvinfo : EIATTR_MERCURY_ISA_VERSION
	.align		4
        /*0030*/ 	.byte	0x03, 0x5f
        /*0032*/ 	.short	0x0101


	//----- nvinfo : EIATTR_VRC_CTA_INIT_COUNT
	.align		4
        /*0034*/ 	.byte	0x02, 0x4a
	.zero		1
	.zero		1


	//----- nvinfo : EIATTR_EXIT_INSTR_OFFSETS
	.align		4
        /*0038*/ 	.byte	0x04, 0x1c
        /*003a*/ 	.short	(.L_13 - .L_12)


	//   ....[0]....
.L_12:
        /*003c*/ 	.word	0x00000090


	//   ....[1]....
        /*0040*/ 	.word	0x00000160


	//----- nvinfo : EIATTR_CBANK_PARAM_SIZE
	.align		4
.L_13:
        /*0044*/ 	.byte	0x03, 0x19
        /*0046*/ 	.short	0x000c


	//----- nvinfo : EIATTR_PARAM_CBANK
	.align		4
        /*0048*/ 	.byte	0x04, 0x0a
        /*004a*/ 	.short	(.L_15 - .L_14)
	.align		4
.L_14:
        /*004c*/ 	.word	index@(.nv.constant0._Z13reverseStringPci)
        /*0050*/ 	.short	0x0380
        /*0052*/ 	.short	0x000c


	//----- nvinfo : EIATTR_SW_WAR
	.align		4
.L_15:
        /*0054*/ 	.byte	0x04, 0x36
        /*0056*/ 	.short	(.L_17 - .L_16)
.L_16:
        /*0058*/ 	.word	0x00000008
.L_17:


//--------------------- .nv.callgraph             --------------------------
	.section	.nv.callgraph,"",@"SHT_CUDA_CALLGRAPH"
	.align	4
	.sectionentsize	8
	.align		4
        /*0000*/ 	.word	0x00000000
	.align		4
        /*0004*/ 	.word	0xffffffff
	.align		4
        /*0008*/ 	.word	0x00000000
	.align		4
        /*000c*/ 	.word	0xfffffffe
	.align		4
        /*0010*/ 	.word	0x00000000
	.align		4
        /*0014*/ 	.word	0xfffffffd
	.align		4
        /*0018*/ 	.word	0x00000000
	.align		4
        /*001c*/ 	.word	0xfffffffc


//--------------------- .text._Z13reverseStringPci --------------------------
	.section	.text._Z13reverseStringPci,"ax",@progbits
	.align	128
        .global         _Z13reverseStringPci
        .type           _Z13reverseStringPci,@function
        .size           _Z13reverseStringPci,(.L_x_1 - _Z13reverseStringPci)
        .other          _Z13reverseStringPci,@"STO_CUDA_ENTRY STV_DEFAULT"
_Z13reverseStringPci:
.text._Z13reverseStringPci:
[----:B------:R-:W-:Y:S01]  /*0000*/  LDC R1, c[0x0][0x37c] ;  /* 0x0000df00ff017b82 */ /* 0x000fe20000000800 */
[----:B------:R-:W0:Y:S07]  /*0010*/  S2R R3, SR_TID.X ;  /* 0x0000000000037919 */ /* 0x000e2e0000002100 */
[----:B------:R-:W0:Y:S01]  /*0020*/  S2UR UR5, SR_CTAID.X ;  /* 0x00000000000579c3 */ /* 0x000e220000002500 */
[----:B------:R-:W1:Y:S07]  /*0030*/  LDCU UR6, c[0x0][0x388] ;  /* 0x00007100ff0677ac */ /* 0x000e6e0008000800 */
[----:B------:R-:W0:Y:S01]  /*0040*/  LDC R0, c[0x0][0x360] ;  /* 0x0000d800ff007b82 */ /* 0x000e220000000800 */
[----:B-1----:R-:W-:-:S04]  /*0050*/  ULEA.HI UR4, UR6, UR6, URZ, 0x1 ;  /* 0x0000000606047291 */ /* 0x002fc8000f8f08ff */
[----:B------:R-:W-:Y:S01]  /*0060*/  USHF.R.S32.HI UR4, URZ, 0x1, UR4 ;  /* 0x00000001ff047899 */ /* 0x000fe20008011404 */
[----:B0-----:R-:W-:-:S05]  /*0070*/  IMAD R0, R0, UR5, R3 ;  /* 0x0000000500007c24 */ /* 0x001fca000f8e0203 */
[----:B------:R-:W-:-:S13]  /*0080*/  ISETP.GE.AND P0, PT, R0, UR4, PT ;  /* 0x0000000400007c0c */ /* 0x000fda000bf06270 */
[----:B------:R-:W-:Y:S05]  /*0090*/  @P0 EXIT ;  /* 0x000000000000094d */ /* 0x000fea0003800000 */
[----:B------:R-:W0:Y:S01]  /*00a0*/  LDCU.64 UR8, c[0x0][0x380] ;  /* 0x00007000ff0877ac */ /* 0x000e220008000a00 */
[----:B------:R-:W-:Y:S01]  /*00b0*/  LOP3.LUT R2, RZ, R0, RZ, 0x33, !PT ;  /* 0x00000000ff027212 */ /* 0x000fe200078e33ff */
[----:B------:R-:W1:Y:S04]  /*00c0*/  LDCU.64 UR4, c[0x0][0x358] ;  /* 0x00006b00ff0477ac */ /* 0x000e680008000a00 */
[----:B------:R-:W-:-:S05]  /*00d0*/  VIADD R5, R2, UR6 ;  /* 0x0000000602057c36 */ /* 0x000fca0008000000 */
[C---:B0-----:R-:W-:Y:S02]  /*00e0*/  IADD3 R4, P1, PT, R5.reuse, UR8, RZ ;  /* 0x0000000805047c10 */ /* 0x041fe4000ff3e0ff */
[C---:B------:R-:W-:Y:S02]  /*00f0*/  IADD3 R2, P0, PT, R0.reuse, UR8, RZ ;  /* 0x0000000800027c10 */ /* 0x040fe4000ff1e0ff */
[----:B------:R-:W-:Y:S02]  /*0100*/  LEA.HI.X.SX32 R5, R5, UR9, 0x1, P1 ;  /* 0x0000000905057c11 */ /* 0x000fe400088f0eff */
[----:B------:R-:W-:-:S03]  /*0110*/  LEA.HI.X.SX32 R3, R0, UR9, 0x1, P0 ;  /* 0x0000000900037c11 */ /* 0x000fc600080f0eff */
[----:B-1----:R-:W2:Y:S04]  /*0120*/  LDG.E.U8 R9, desc[UR4][R4.64] ;  /* 0x0000000404097981 */ /* 0x002ea8000c1e1100 */
[----:B------:R-:W3:Y:S04]  /*0130*/  LDG.E.U8 R7, desc[UR4][R2.64] ;  /* 0x0000000402077981 */ /* 0x000ee8000c1e1100 */
[----:B--2---:R-:W-:Y:S04]  /*0140*/  STG.E.U8 desc[UR4][R2.64], R9 ;  /* 0x0000000902007986 */ /* 0x004fe8000c101104 */
[----:B---3--:R-:W-:Y:S01]  /*0150*/  STG.E.U8 desc[UR4][R4.64], R7 ;  /* 0x0000000704007986 */ /* 0x008fe2000c101104 */
[----:B------:R-:W-:Y:S05]  /*0160*/  EXIT ;  /* 0x000000000000794d */ /* 0x000fea0003800000 */
.L_x_0:
[----:B------:R-:W-:-:S00]  /*0170*/  BRA `(.L_x_0) ;  /* 0xfffffffc00fc7947 */ /* 0x000fc0000383ffff */
[----:B------:R-:W-:-:S00]  /*0180*/  NOP ;  /* 0x0000000000007918 */ /* 0x000fc00000000000 */
[----:B------:R-:W-:-:S00]  /*0190*/  NOP ;  /* 0x0000000000007918 */ /* 0x000fc00000000000 */
[----:B------:R-:W-:-:S00]  /*01a0*/  NOP ;  /* 0x0000000000007918 */ /* 0x000fc00000000000 */
[----:B------:R-:W-:-:S00]  /*01b0*/  NOP ;  /* 0x0000000000007918 */ /* 0x000fc00000000000 */
[----:B------:R-:W-:-:S00]  /*01c0*/  NOP ;  /* 0x0000000000007918 */ /* 0x000fc00000000000 */
[----:B------:R-:W-:-:S00]  /*01d0*/  NOP ;  /* 0x0000000000007918 */ /* 0x000fc00000000000 */
[----:B------:R-:W-:-:S00]  /*01e0*/  NOP ;  /* 0x0000000000007918 */ /* 0x000fc00000000000 */
[----:B------:R-:W-:-:S00]  /*01f0*/  NOP ;  /* 0x0000000000007918 */ /* 0x000fc00000000000 */
.L_x_1:


//--------------------- .nv.shared.reserved.0     --------------------------
	.section	.nv.shared.reserved.0,"aw",@nobits
	.weak		__nv_reservedSMEM_offset_0_alias
	.size		__nv_reservedSMEM_offset_0_alias, 0, 64
	.other		__nv_reservedSMEM_offset_0_alias,@"STO_CUDA_RESERVED_SHARED STV_DEFAULT"
__nv_reservedSMEM_offset_0_alias:
	.zero		0
	.zero		64


//--------------------- .nv.constant0._Z13reverseStringPci --------------------------
	.section	.nv.constant0._Z13reverseStringPci,"a",@progbits
	.sectionflags	@""
	.align	4
.nv.constant0._Z13reverseStringPci:
	.zero		908


//--------------------- SYMBOLS --------------------------

	.type		.nv.reservedSmem.offset0,@object
	.size		.nv.reservedSmem.offset0,0x4
